.version 4.1
.target sm_50
.address_size 64

// ptxas -v -arch=sm_50 -m 32 --opt-level 4 -o cublas_sgemm.cubin cublas_sgemm.ptx

// You can use maxas to insert cublas_device.lib code into a cubin built from this ptx:

// From C:\Program Files\NVIDIA GPU Computing Toolkit\CUDA\v6.5\lib\Win32\cublas_device.lib

// cuobjdump -lelf cublas_device.lib | find "sm_50"

// cuobjdump -xelf maxwell_sgemm.asm.sm_50.cubin cublas_device.lib

// maxas -l maxwell_sgemm.asm.sm_50.cubin

// maxas -e -k maxwell_sgemm_128x128_nt maxwell_sgemm_128x128_nt.sass
// maxas -e -k maxwell_sgemm_128x64_nt  maxwell_sgemm_128x64_nt.sass

// maxas -i maxwell_sgemm_128x128_nt.sass cublas_sgemm.cubin
// maxas -i maxwell_sgemm_128x64_nt.sass  cublas_sgemm.cubin

// The sgemm.cpp code makes use of this cubin to benchmark the kernels outside of cublas.

.visible .entry maxwell_sgemm_128x128_nt(
	.param .u64 .ptr.global.align 8 param_A,
	.param .u64 .ptr.global.align 8 param_B,
	.param .u64 .ptr.global.align 8 param_C,
	.param .s32 param_lda,
	.param .s32 param_ldb,
	.param .s32 param_ldc,
	.param .s32 param_k,
	.param .u64 .ptr.global.align 8 param_Alpha,
	.param .u64 .ptr.global.align 8 param_Beta,
	.param .s32 param_alpha,
	.param .s32 param_beta,
	.param .s32 param_flag
)
.reqntid 256
{
	.shared .align 16 .b8 share[16384];

	ret;
}

.visible .entry maxwell_sgemm_128x64_nt(
	.param .u64 .ptr.global.align 8 param_A,
	.param .u64 .ptr.global.align 8 param_B,
	.param .u64 .ptr.global.align 8 param_C,
	.param .s32 param_lda,
	.param .s32 param_ldb,
	.param .s32 param_ldc,
	.param .s32 param_k,
	.param .u64 .ptr.global.align 8 param_Alpha,
	.param .u64 .ptr.global.align 8 param_Beta,
	.param .s32 param_alpha,
	.param .s32 param_beta,
	.param .s32 param_flag
)
.reqntid 128
{
	.shared .align 16 .b8 share[12288];

	ret;
}


// ===== COMPILED SASS (sm_100) =====

	.target	sm_100

	.elftype	@"ET_EXEC"


//--------------------- .note.nv.tkinfo           --------------------------
	.section	.note.nv.tkinfo,"",@"SHT_NOTE"
	.sectionflags	@"SHF_NOTE_NV_TKINFO"
	.tkinfo
        /*0018*/ 	.word	0x00000002
        /*0030*/ 	.string	""
        /*0030*/ 	.string	"ptxas"
        /*0030*/ 	.string	"Cuda compilation tools, release 13.0, V13.0.88"
        /*0030*/ 	.string	"Build cuda_13.0.r13.0/compiler.36424714_0"
        /*0030*/ 	.string	"-arch sm_100 "



//--------------------- .note.nv.cuinfo           --------------------------
	.section	.note.nv.cuinfo,"",@"SHT_NOTE"
	.sectionflags	@"SHF_NOTE_NV_CUINFO"
        /*0018*/ 	.short	0x0002
        /*001a*/ 	.short	0x0032
        /*001c*/ 	.short	0x0082
	.zero		2


//--------------------- .nv.info                  --------------------------
	.section	.nv.info,"",@"SHT_CUDA_INFO"
	.align	4


	//----- nvinfo : EIATTR_REGCOUNT
	.align		4
        /*0000*/ 	.byte	0x04, 0x2f
        /*0002*/ 	.short	(.L_1 - .L_0)
	.align		4
.L_0:
        /*0004*/ 	.word	index@(maxwell_sgemm_128x128_nt)
        /*0008*/ 	.word	0x00000004


	//----- nvinfo : EIATTR_FRAME_SIZE
	.align		4
.L_1:
        /*000c*/ 	.byte	0x04, 0x11
        /*000e*/ 	.short	(.L_3 - .L_2)
	.align		4
.L_2:
        /*0010*/ 	.word	index@(maxwell_sgemm_128x128_nt)
        /*0014*/ 	.word	0x00000000


	//----- nvinfo : EIATTR_REGCOUNT
	.align		4
.L_3:
        /*0018*/ 	.byte	0x04, 0x2f
        /*001a*/ 	.short	(.L_5 - .L_4)
	.align		4
.L_4:
        /*001c*/ 	.word	index@(maxwell_sgemm_128x64_nt)
        /*0020*/ 	.word	0x00000004


	//----- nvinfo : EIATTR_FRAME_SIZE
	.align		4
.L_5:
        /*0024*/ 	.byte	0x04, 0x11
        /*0026*/ 	.short	(.L_7 - .L_6)
	.align		4
.L_6:
        /*0028*/ 	.word	index@(maxwell_sgemm_128x64_nt)
        /*002c*/ 	.word	0x00000000


	//----- nvinfo : EIATTR_MIN_STACK_SIZE
	.align		4
.L_7:
        /*0030*/ 	.byte	0x04, 0x12
        /*0032*/ 	.short	(.L_9 - .L_8)
	.align		4
.L_8:
        /*0034*/ 	.word	index@(maxwell_sgemm_128x64_nt)
        /*0038*/ 	.word	0x00000000


	//----- nvinfo : EIATTR_MIN_STACK_SIZE
	.align		4
.L_9:
        /*003c*/ 	.byte	0x04, 0x12
        /*003e*/ 	.short	(.L_11 - .L_10)
	.align		4
.L_10:
        /*0040*/ 	.word	index@(maxwell_sgemm_128x128_nt)
        /*0044*/ 	.word	0x00000000
.L_11:


//--------------------- .nv.compat                --------------------------
	.section	.nv.compat,"",@"SHT_CUDA_COMPAT_INFO"
	.align	4
        /*0000*/ 	.byte	0x02, 0x09, 0x00, 0x00, 0x02, 0x02, 0x01, 0x00, 0x02, 0x05, 0x05, 0x00, 0x03, 0x07, 0x01, 0x01
        /*0010*/ 	.byte	0x02, 0x03, 0x00, 0x00, 0x02, 0x06, 0x01, 0x00, 0x04, 0x0b, 0x08, 0x00, 0x09, 0x00, 0x00, 0x00
        /*0020*/ 	.byte	0x00, 0x00, 0x00, 0x00


//--------------------- .nv.info.maxwell_sgemm_128x64_nt --------------------------
	.section	.nv.info.maxwell_sgemm_128x64_nt,"",@"SHT_CUDA_INFO"
	.sectionflags	@""
	.align	4


	//----- nvinfo : EIATTR_CUDA_API_VERSION
	.align		4
        /*0000*/ 	.byte	0x04, 0x37
        /*0002*/ 	.short	(.L_13 - .L_12)
.L_12:
        /*0004*/ 	.word	0x00000082


	//----- nvinfo : EIATTR_KPARAM_INFO
	.align		4
.L_13:
        /*0008*/ 	.byte	0x04, 0x17
        /*000a*/ 	.short	(.L_15 - .L_14)
.L_14:
        /*000c*/ 	.word	0x00000000
        /*0010*/ 	.short	0x000b
        /*0012*/ 	.short	0x0040
        /*0014*/ 	.byte	0x00, 0xf0, 0x11, 0x00


	//----- nvinfo : EIATTR_KPARAM_INFO
	.align		4
.L_15:
        /*0018*/ 	.byte	0x04, 0x17
        /*001a*/ 	.short	(.L_17 - .L_16)
.L_16:
        /*001c*/ 	.word	0x00000000
        /*0020*/ 	.short	0x000a
        /*0022*/ 	.short	0x003c
        /*0024*/ 	.byte	0x00, 0xf0, 0x11, 0x00


	//----- nvinfo : EIATTR_KPARAM_INFO
	.align		4
.L_17:
        /*0028*/ 	.byte	0x04, 0x17
        /*002a*/ 	.short	(.L_19 - .L_18)
.L_18:
        /*002c*/ 	.word	0x00000000
        /*0030*/ 	.short	0x0009
        /*0032*/ 	.short	0x0038
        /*0034*/ 	.byte	0x00, 0xf0, 0x11, 0x00


	//----- nvinfo : EIATTR_KPARAM_INFO
	.align		4
.L_19:
        /*0038*/ 	.byte	0x04, 0x17
        /*003a*/ 	.short	(.L_21 - .L_20)
.L_20:
        /*003c*/ 	.word	0x00000000
        /*0040*/ 	.short	0x0008
        /*0042*/ 	.short	0x0030
        /*0044*/ 	.byte	0x03, 0xf4, 0x21, 0x00


	//----- nvinfo : EIATTR_KPARAM_INFO
	.align		4
.L_21:
        /*0048*/ 	.byte	0x04, 0x17
        /*004a*/ 	.short	(.L_23 - .L_22)
.L_22:
        /*004c*/ 	.word	0x00000000
        /*0050*/ 	.short	0x0007
        /*0052*/ 	.short	0x0028
        /*0054*/ 	.byte	0x03, 0xf4, 0x21, 0x00


	//----- nvinfo : EIATTR_KPARAM_INFO
	.align		4
.L_23:
        /*0058*/ 	.byte	0x04, 0x17
        /*005a*/ 	.short	(.L_25 - .L_24)
.L_24:
        /*005c*/ 	.word	0x00000000
        /*0060*/ 	.short	0x0006
        /*0062*/ 	.short	0x0024
        /*0064*/ 	.byte	0x00, 0xf0, 0x11, 0x00


	//----- nvinfo : EIATTR_KPARAM_INFO
	.align		4
.L_25:
        /*0068*/ 	.byte	0x04, 0x17
        /*006a*/ 	.short	(.L_27 - .L_26)
.L_26:
        /*006c*/ 	.word	0x00000000
        /*0070*/ 	.short	0x0005
        /*0072*/ 	.short	0x0020
        /*0074*/ 	.byte	0x00, 0xf0, 0x11, 0x00


	//----- nvinfo : EIATTR_KPARAM_INFO
	.align		4
.L_27:
        /*0078*/ 	.byte	0x04, 0x17
        /*007a*/ 	.short	(.L_29 - .L_28)
.L_28:
        /*007c*/ 	.word	0x00000000
        /*0080*/ 	.short	0x0004
        /*0082*/ 	.short	0x001c
        /*0084*/ 	.byte	0x00, 0xf0, 0x11, 0x00


	//----- nvinfo : EIATTR_KPARAM_INFO
	.align		4
.L_29:
        /*0088*/ 	.byte	0x04, 0x17
        /*008a*/ 	.short	(.L_31 - .L_30)
.L_30:
        /*008c*/ 	.word	0x00000000
        /*0090*/ 	.short	0x0003
        /*0092*/ 	.short	0x0018
        /*0094*/ 	.byte	0x00, 0xf0, 0x11, 0x00


	//----- nvinfo : EIATTR_KPARAM_INFO
	.align		4
.L_31:
        /*0098*/ 	.byte	0x04, 0x17
        /*009a*/ 	.short	(.L_33 - .L_32)
.L_32:
        /*009c*/ 	.word	0x00000000
        /*00a0*/ 	.short	0x0002
        /*00a2*/ 	.short	0x0010
        /*00a4*/ 	.byte	0x03, 0xf4, 0x21, 0x00


	//----- nvinfo : EIATTR_KPARAM_INFO
	.align		4
.L_33:
        /*00a8*/ 	.byte	0x04, 0x17
        /*00aa*/ 	.short	(.L_35 - .L_34)
.L_34:
        /*00ac*/ 	.word	0x00000000
        /*00b0*/ 	.short	0x0001
        /*00b2*/ 	.short	0x0008
        /*00b4*/ 	.byte	0x03, 0xf4, 0x21, 0x00


	//----- nvinfo : EIATTR_KPARAM_INFO
	.align		4
.L_35:
        /*00b8*/ 	.byte	0x04, 0x17
        /*00ba*/ 	.short	(.L_37 - .L_36)
.L_36:
        /*00bc*/ 	.word	0x00000000
        /*00c0*/ 	.short	0x0000
        /*00c2*/ 	.short	0x0000
        /*00c4*/ 	.byte	0x03, 0xf4, 0x21, 0x00


	//----- nvinfo : EIATTR_SPARSE_MMA_MASK
	.align		4
.L_37:
        /*00c8*/ 	.byte	0x03, 0x50
        /*00ca*/ 	.short	0x0000


	//----- nvinfo : EIATTR_MAXREG_COUNT
	.align		4
        /*00cc*/ 	.byte	0x03, 0x1b
        /*00ce*/ 	.short	0x00ff


	//----- nvinfo : EIATTR_MERCURY_ISA_VERSION
	.align		4
        /*00d0*/ 	.byte	0x03, 0x5f
        /*00d2*/ 	.short	0x0101


	//----- nvinfo : EIATTR_VRC_CTA_INIT_COUNT
	.align		4
        /*00d4*/ 	.byte	0x02, 0x4a
	.zero		1
	.zero		1


	//----- nvinfo : EIATTR_EXIT_INSTR_OFFSETS
	.align		4
        /*00d8*/ 	.byte	0x04, 0x1c
        /*00da*/ 	.short	(.L_39 - .L_38)


	//   ....[0]....
.L_38:
        /*00dc*/ 	.word	0x00000010


	//----- nvinfo : EIATTR_REQNTID
	.align		4
.L_39:
        /*00e0*/ 	.byte	0x04, 0x10
        /*00e2*/ 	.short	(.L_41 - .L_40)
.L_40:
        /*00e4*/ 	.word	0x00000080
        /*00e8*/ 	.word	0x00000001
        /*00ec*/ 	.word	0x00000001


	//----- nvinfo : EIATTR_CBANK_PARAM_SIZE
	.align		4
.L_41:
        /*00f0*/ 	.byte	0x03, 0x19
        /*00f2*/ 	.short	0x0044


	//----- nvinfo : EIATTR_PARAM_CBANK
	.align		4
        /*00f4*/ 	.byte	0x04, 0x0a
        /*00f6*/ 	.short	(.L_43 - .L_42)
	.align		4
.L_42:
        /*00f8*/ 	.word	index@(.nv.constant0.maxwell_sgemm_128x64_nt)
        /*00fc*/ 	.short	0x0380
        /*00fe*/ 	.short	0x0044


	//----- nvinfo : EIATTR_SW_WAR
	.align		4
.L_43:
        /*0100*/ 	.byte	0x04, 0x36
        /*0102*/ 	.short	(.L_45 - .L_44)
.L_44:
        /*0104*/ 	.word	0x00000008
.L_45:


//--------------------- .nv.info.maxwell_sgemm_128x128_nt --------------------------
	.section	.nv.info.maxwell_sgemm_128x128_nt,"",@"SHT_CUDA_INFO"
	.sectionflags	@""
	.align	4


	//----- nvinfo : EIATTR_CUDA_API_VERSION
	.align		4
        /*0000*/ 	.byte	0x04, 0x37
        /*0002*/ 	.short	(.L_47 - .L_46)
.L_46:
        /*0004*/ 	.word	0x00000082


	//----- nvinfo : EIATTR_KPARAM_INFO
	.align		4
.L_47:
        /*0008*/ 	.byte	0x04, 0x17
        /*000a*/ 	.short	(.L_49 - .L_48)
.L_48:
        /*000c*/ 	.word	0x00000000
        /*0010*/ 	.short	0x000b
        /*0012*/ 	.short	0x0040
        /*0014*/ 	.byte	0x00, 0xf0, 0x11, 0x00


	//----- nvinfo : EIATTR_KPARAM_INFO
	.align		4
.L_49:
        /*0018*/ 	.byte	0x04, 0x17
        /*001a*/ 	.short	(.L_51 - .L_50)
.L_50:
        /*001c*/ 	.word	0x00000000
        /*0020*/ 	.short	0x000a
        /*0022*/ 	.short	0x003c
        /*0024*/ 	.byte	0x00, 0xf0, 0x11, 0x00


	//----- nvinfo : EIATTR_KPARAM_INFO
	.align		4
.L_51:
        /*0028*/ 	.byte	0x04, 0x17
        /*002a*/ 	.short	(.L_53 - .L_52)
.L_52:
        /*002c*/ 	.word	0x00000000
        /*0030*/ 	.short	0x0009
        /*0032*/ 	.short	0x0038
        /*0034*/ 	.byte	0x00, 0xf0, 0x11, 0x00


	//----- nvinfo : EIATTR_KPARAM_INFO
	.align		4
.L_53:
        /*0038*/ 	.byte	0x04, 0x17
        /*003a*/ 	.short	(.L_55 - .L_54)
.L_54:
        /*003c*/ 	.word	0x00000000
        /*0040*/ 	.short	0x0008
        /*0042*/ 	.short	0x0030
        /*0044*/ 	.byte	0x03, 0xf4, 0x21, 0x00


	//----- nvinfo : EIATTR_KPARAM_INFO
	.align		4
.L_55:
        /*0048*/ 	.byte	0x04, 0x17
        /*004a*/ 	.short	(.L_57 - .L_56)
.L_56:
        /*004c*/ 	.word	0x00000000
        /*0050*/ 	.short	0x0007
        /*0052*/ 	.short	0x0028
        /*0054*/ 	.byte	0x03, 0xf4, 0x21, 0x00


	//----- nvinfo : EIATTR_KPARAM_INFO
	.align		4
.L_57:
        /*0058*/ 	.byte	0x04, 0x17
        /*005a*/ 	.short	(.L_59 - .L_58)
.L_58:
        /*005c*/ 	.word	0x00000000
        /*0060*/ 	.short	0x0006
        /*0062*/ 	.short	0x0024
        /*0064*/ 	.byte	0x00, 0xf0, 0x11, 0x00


	//----- nvinfo : EIATTR_KPARAM_INFO
	.align		4
.L_59:
        /*0068*/ 	.byte	0x04, 0x17
        /*006a*/ 	.short	(.L_61 - .L_60)
.L_60:
        /*006c*/ 	.word	0x00000000
        /*0070*/ 	.short	0x0005
        /*0072*/ 	.short	0x0020
        /*0074*/ 	.byte	0x00, 0xf0, 0x11, 0x00


	//----- nvinfo : EIATTR_KPARAM_INFO
	.align		4
.L_61:
        /*0078*/ 	.byte	0x04, 0x17
        /*007a*/ 	.short	(.L_63 - .L_62)
.L_62:
        /*007c*/ 	.word	0x00000000
        /*0080*/ 	.short	0x0004
        /*0082*/ 	.short	0x001c
        /*0084*/ 	.byte	0x00, 0xf0, 0x11, 0x00


	//----- nvinfo : EIATTR_KPARAM_INFO
	.align		4
.L_63:
        /*0088*/ 	.byte	0x04, 0x17
        /*008a*/ 	.short	(.L_65 - .L_64)
.L_64:
        /*008c*/ 	.word	0x00000000
        /*0090*/ 	.short	0x0003
        /*0092*/ 	.short	0x0018
        /*0094*/ 	.byte	0x00, 0xf0, 0x11, 0x00


	//----- nvinfo : EIATTR_KPARAM_INFO
	.align		4
.L_65:
        /*0098*/ 	.byte	0x04, 0x17
        /*009a*/ 	.short	(.L_67 - .L_66)
.L_66:
        /*009c*/ 	.word	0x00000000
        /*00a0*/ 	.short	0x0002
        /*00a2*/ 	.short	0x0010
        /*00a4*/ 	.byte	0x03, 0xf4, 0x21, 0x00


	//----- nvinfo : EIATTR_KPARAM_INFO
	.align		4
.L_67:
        /*00a8*/ 	.byte	0x04, 0x17
        /*00aa*/ 	.short	(.L_69 - .L_68)
.L_68:
        /*00ac*/ 	.word	0x00000000
        /*00b0*/ 	.short	0x0001
        /*00b2*/ 	.short	0x0008
        /*00b4*/ 	.byte	0x03, 0xf4, 0x21, 0x00


	//----- nvinfo : EIATTR_KPARAM_INFO
	.align		4
.L_69:
        /*00b8*/ 	.byte	0x04, 0x17
        /*00ba*/ 	.short	(.L_71 - .L_70)
.L_70:
        /*00bc*/ 	.word	0x00000000
        /*00c0*/ 	.short	0x0000
        /*00c2*/ 	.short	0x0000
        /*00c4*/ 	.byte	0x03, 0xf4, 0x21, 0x00


	//----- nvinfo : EIATTR_SPARSE_MMA_MASK
	.align		4
.L_71:
        /*00c8*/ 	.byte	0x03, 0x50
        /*00ca*/ 	.short	0x0000


	//----- nvinfo : EIATTR_MAXREG_COUNT
	.align		4
        /*00cc*/ 	.byte	0x03, 0x1b
        /*00ce*/ 	.short	0x00ff


	//----- nvinfo : EIATTR_MERCURY_ISA_VERSION
	.align		4
        /*00d0*/ 	.byte	0x03, 0x5f
        /*00d2*/ 	.short	0x0101


	//----- nvinfo : EIATTR_VRC_CTA_INIT_COUNT
	.align		4
        /*00d4*/ 	.byte	0x02, 0x4a
	.zero		1
	.zero		1


	//----- nvinfo : EIATTR_EXIT_INSTR_OFFSETS
	.align		4
        /*00d8*/ 	.byte	0x04, 0x1c
        /*00da*/ 	.short	(.L_73 - .L_72)


	//   ....[0]....
.L_72:
        /*00dc*/ 	.word	0x00000010


	//----- nvinfo : EIATTR_REQNTID
	.align		4
.L_73:
        /*00e0*/ 	.byte	0x04, 0x10
        /*00e2*/ 	.short	(.L_75 - .L_74)
.L_74:
        /*00e4*/ 	.word	0x00000100
        /*00e8*/ 	.word	0x00000001
        /*00ec*/ 	.word	0x00000001


	//----- nvinfo : EIATTR_CBANK_PARAM_SIZE
	.align		4
.L_75:
        /*00f0*/ 	.byte	0x03, 0x19
        /*00f2*/ 	.short	0x0044


	//----- nvinfo : EIATTR_PARAM_CBANK
	.align		4
        /*00f4*/ 	.byte	0x04, 0x0a
        /*00f6*/ 	.short	(.L_77 - .L_76)
	.align		4
.L_76:
        /*00f8*/ 	.word	index@(.nv.constant0.maxwell_sgemm_128x128_nt)
        /*00fc*/ 	.short	0x0380
        /*00fe*/ 	.short	0x0044


	//----- nvinfo : EIATTR_SW_WAR
	.align		4
.L_77:
        /*0100*/ 	.byte	0x04, 0x36
        /*0102*/ 	.short	(.L_79 - .L_78)
.L_78:
        /*0104*/ 	.word	0x00000008
.L_79:


//--------------------- .nv.callgraph             --------------------------
	.section	.nv.callgraph,"",@"SHT_CUDA_CALLGRAPH"
	.align	4
	.sectionentsize	8
	.align		4
        /*0000*/ 	.word	0x00000000
	.align		4
        /*0004*/ 	.word	0xffffffff
	.align		4
        /*0008*/ 	.word	0x00000000
	.align		4
        /*000c*/ 	.word	0xfffffffe
	.align		4
        /*0010*/ 	.word	0x00000000
	.align		4
        /*0014*/ 	.word	0xfffffffd
	.align		4
        /*0018*/ 	.word	0x00000000
	.align		4
        /*001c*/ 	.word	0xfffffffc


//--------------------- .text.maxwell_sgemm_128x64_nt --------------------------
	.section	.text.maxwell_sgemm_128x64_nt,"ax",@progbits
	.align	128
        .global         maxwell_sgemm_128x64_nt
        .type           maxwell_sgemm_128x64_nt,@function
        .size           maxwell_sgemm_128x64_nt,(.L_x_2 - maxwell_sgemm_128x64_nt)
        .other          maxwell_sgemm_128x64_nt,@"STO_CUDA_ENTRY STV_DEFAULT"
maxwell_sgemm_128x64_nt:
.text.maxwell_sgemm_128x64_nt:
[----:B------:R-:W-:Y:S01]  /*0000*/  LDC R1, c[0x0][0x37c] ;  /* 0x0000df00ff017b82 */ /* 0x000fe20000000800 */
[----:B------:R-:W-:Y:S05]  /*0010*/  EXIT ;  /* 0x000000000000794d */ /* 0x000fea0003800000 */
.L_x_0:
[----:B------:R-:W-:-:S00]  /*0020*/  BRA `(.L_x_0) ;  /* 0xfffffffc00fc7947 */ /* 0x000fc0000383ffff */
[----:B------:R-:W-:-:S00]  /*0030*/  NOP ;  /* 0x0000000000007918 */ /* 0x000fc00000000000 */
        /* <DEDUP_REMOVED lines=12> */
.L_x_2:


//--------------------- .text.maxwell_sgemm_128x128_nt --------------------------
	.section	.text.maxwell_sgemm_128x128_nt,"ax",@progbits
	.align	128
        .global         maxwell_sgemm_128x128_nt
        .type           maxwell_sgemm_128x128_nt,@function
        .size           maxwell_sgemm_128x128_nt,(.L_x_3 - maxwell_sgemm_128x128_nt)
        .other          maxwell_sgemm_128x128_nt,@"STO_CUDA_ENTRY STV_DEFAULT"
maxwell_sgemm_128x128_nt:
.text.maxwell_sgemm_128x128_nt:
[----:B------:R-:W-:Y:S01]  /*0000*/  LDC R1, c[0x0][0x37c] ;  /* 0x0000df00ff017b82 */ /* 0x000fe20000000800 */
[----:B------:R-:W-:Y:S05]  /*0010*/  EXIT ;  /* 0x000000000000794d */ /* 0x000fea0003800000 */
.L_x_1:
        /* <DEDUP_REMOVED lines=14> */
.L_x_3:


//--------------------- .nv.shared.maxwell_sgemm_128x64_nt --------------------------
	.section	.nv.shared.maxwell_sgemm_128x64_nt,"aw",@nobits
	.sectionflags	@""
	.align	16
.nv.shared.maxwell_sgemm_128x64_nt:
	.zero		13312


//--------------------- .nv.shared.reserved.0     --------------------------
	.section	.nv.shared.reserved.0,"aw",@nobits
	.weak		__nv_reservedSMEM_offset_0_alias
	.size		__nv_reservedSMEM_offset_0_alias, 0, 64
	.other		__nv_reservedSMEM_offset_0_alias,@"STO_CUDA_RESERVED_SHARED STV_DEFAULT"
__nv_reservedSMEM_offset_0_alias:
	.zero		0
	.zero		64


//--------------------- .nv.shared.maxwell_sgemm_128x128_nt --------------------------
	.section	.nv.shared.maxwell_sgemm_128x128_nt,"aw",@nobits
	.sectionflags	@""
	.align	16
.nv.shared.maxwell_sgemm_128x128_nt:
	.zero		17408


//--------------------- .nv.constant0.maxwell_sgemm_128x64_nt --------------------------
	.section	.nv.constant0.maxwell_sgemm_128x64_nt,"a",@progbits
	.sectionflags	@""
	.align	4
.nv.constant0.maxwell_sgemm_128x64_nt:
	.zero		964


//--------------------- .nv.constant0.maxwell_sgemm_128x128_nt --------------------------
	.section	.nv.constant0.maxwell_sgemm_128x128_nt,"a",@progbits
	.sectionflags	@""
	.align	4
.nv.constant0.maxwell_sgemm_128x128_nt:
	.zero		964


//--------------------- SYMBOLS --------------------------

	.type		.nv.reservedSmem.offset0,@object
	.size		.nv.reservedSmem.offset0,0x4
